//
// Generated by NVIDIA NVVM Compiler
//
// Compiler Build ID: CL-36424714
// Cuda compilation tools, release 13.0, V13.0.88
// Based on NVVM 20.0.0
//

.version 9.0
.target sm_100
.address_size 64

	// .globl	_Z13mat_transposePfS_iii
.extern .shared .align 16 .b8 tile[];

.visible .entry _Z13mat_transposePfS_iii(
	.param .u64 .ptr .align 1 _Z13mat_transposePfS_iii_param_0,
	.param .u64 .ptr .align 1 _Z13mat_transposePfS_iii_param_1,
	.param .u32 _Z13mat_transposePfS_iii_param_2,
	.param .u32 _Z13mat_transposePfS_iii_param_3,
	.param .u32 _Z13mat_transposePfS_iii_param_4
)
{
	.reg .pred 	%p<7>;
	.reg .b32 	%r<40>;
	.reg .b32 	%f<3>;
	.reg .b64 	%rd<9>;

	ld.param.u64 	%rd3, [_Z13mat_transposePfS_iii_param_0];
	ld.param.u64 	%rd4, [_Z13mat_transposePfS_iii_param_1];
	ld.param.u32 	%r17, [_Z13mat_transposePfS_iii_param_2];
	ld.param.u32 	%r18, [_Z13mat_transposePfS_iii_param_3];
	ld.param.u32 	%r19, [_Z13mat_transposePfS_iii_param_4];
	mov.u32 	%r20, %ctaid.x;
	mul.lo.s32 	%r1, %r18, %r20;
	mov.u32 	%r2, %tid.x;
	add.s32 	%r3, %r1, %r2;
	mov.u32 	%r21, %ctaid.y;
	mul.lo.s32 	%r4, %r18, %r21;
	mov.u32 	%r5, %tid.y;
	setp.lt.s32 	%p1, %r18, 1;
	@%p1 bra 	$L__BB0_5;
	add.s32 	%r6, %r18, 1;
	add.s32 	%r7, %r4, %r5;
	cvta.to.global.u64 	%rd1, %rd3;
	mov.b32 	%r38, 0;
$L__BB0_2:
	add.s32 	%r9, %r7, %r38;
	max.u32 	%r23, %r3, %r9;
	setp.ge.u32 	%p2, %r23, %r17;
	@%p2 bra 	$L__BB0_4;
	mad.lo.s32 	%r24, %r9, %r17, %r3;
	mul.wide.u32 	%rd5, %r24, 4;
	add.s64 	%rd6, %rd1, %rd5;
	ld.global.f32 	%f1, [%rd6];
	add.s32 	%r25, %r38, %r5;
	mad.lo.s32 	%r26, %r25, %r6, %r2;
	shl.b32 	%r27, %r26, 2;
	mov.u32 	%r28, tile;
	add.s32 	%r29, %r28, %r27;
	st.shared.f32 	[%r29], %f1;
$L__BB0_4:
	add.s32 	%r38, %r38, %r19;
	setp.lt.s32 	%p3, %r38, %r18;
	@%p3 bra 	$L__BB0_2;
$L__BB0_5:
	setp.lt.s32 	%p4, %r18, 1;
	bar.sync 	0;
	add.s32 	%r11, %r4, %r2;
	@%p4 bra 	$L__BB0_10;
	mad.lo.s32 	%r31, %r2, %r18, %r2;
	add.s32 	%r12, %r31, %r5;
	cvta.to.global.u64 	%rd2, %rd4;
	add.s32 	%r13, %r1, %r5;
	mov.b32 	%r39, 0;
$L__BB0_7:
	add.s32 	%r15, %r13, %r39;
	max.u32 	%r32, %r11, %r15;
	setp.ge.u32 	%p5, %r32, %r17;
	@%p5 bra 	$L__BB0_9;
	add.s32 	%r33, %r12, %r39;
	shl.b32 	%r34, %r33, 2;
	mov.u32 	%r35, tile;
	add.s32 	%r36, %r35, %r34;
	ld.shared.f32 	%f2, [%r36];
	mad.lo.s32 	%r37, %r15, %r17, %r11;
	mul.wide.u32 	%rd7, %r37, 4;
	add.s64 	%rd8, %rd2, %rd7;
	st.global.f32 	[%rd8], %f2;
$L__BB0_9:
	add.s32 	%r39, %r39, %r19;
	setp.lt.s32 	%p6, %r39, %r18;
	@%p6 bra 	$L__BB0_7;
$L__BB0_10:
	ret;

}


// ===== COMPILED SASS (sm_100) =====

	.target	sm_100

	.elftype	@"ET_EXEC"


//--------------------- .note.nv.tkinfo           --------------------------
	.section	.note.nv.tkinfo,"",@"SHT_NOTE"
	.sectionflags	@"SHF_NOTE_NV_TKINFO"
	.tkinfo
        /*0018*/ 	.word	0x00000002
        /*0030*/ 	.string	""
        /*0030*/ 	.string	"ptxas"
        /*0030*/ 	.string	"Cuda compilation tools, release 13.0, V13.0.88"
        /*0030*/ 	.string	"Build cuda_13.0.r13.0/compiler.36424714_0"
        /*0030*/ 	.string	"-arch sm_100 -m 64 "



//--------------------- .note.nv.cuinfo           --------------------------
	.section	.note.nv.cuinfo,"",@"SHT_NOTE"
	.sectionflags	@"SHF_NOTE_NV_CUINFO"
        /*0018*/ 	.short	0x0002
        /*001a*/ 	.short	0x0064
        /*001c*/ 	.short	0x0082
	.zero		2


//--------------------- .nv.info                  --------------------------
	.section	.nv.info,"",@"SHT_CUDA_INFO"
	.align	4


	//----- nvinfo : EIATTR_REGCOUNT
	.align		4
        /*0000*/ 	.byte	0x04, 0x2f
        /*0002*/ 	.short	(.L_1 - .L_0)
	.align		4
.L_0:
        /*0004*/ 	.word	index@(_Z13mat_transposePfS_iii)
        /*0008*/ 	.word	0x0000000e


	//----- nvinfo : EIATTR_FRAME_SIZE
	.align		4
.L_1:
        /*000c*/ 	.byte	0x04, 0x11
        /*000e*/ 	.short	(.L_3 - .L_2)
	.align		4
.L_2:
        /*0010*/ 	.word	index@(_Z13mat_transposePfS_iii)
        /*0014*/ 	.word	0x00000000


	//----- nvinfo : EIATTR_MIN_STACK_SIZE
	.align		4
.L_3:
        /*0018*/ 	.byte	0x04, 0x12
        /*001a*/ 	.short	(.L_5 - .L_4)
	.align		4
.L_4:
        /*001c*/ 	.word	index@(_Z13mat_transposePfS_iii)
        /*0020*/ 	.word	0x00000000
.L_5:


//--------------------- .nv.compat                --------------------------
	.section	.nv.compat,"",@"SHT_CUDA_COMPAT_INFO"
	.align	4
        /*0000*/ 	.byte	0x02, 0x09, 0x00, 0x00, 0x02, 0x02, 0x01, 0x00, 0x02, 0x05, 0x05, 0x00, 0x03, 0x07, 0x01, 0x01
        /*0010*/ 	.byte	0x02, 0x03, 0x00, 0x00, 0x02, 0x06, 0x01, 0x00, 0x04, 0x0b, 0x08, 0x00, 0x09, 0x00, 0x00, 0x00
        /*0020*/ 	.byte	0x00, 0x00, 0x00, 0x00


//--------------------- .nv.info._Z13mat_transposePfS_iii --------------------------
	.section	.nv.info._Z13mat_transposePfS_iii,"",@"SHT_CUDA_INFO"
	.sectionflags	@""
	.align	4


	//----- nvinfo : EIATTR_CUDA_API_VERSION
	.align		4
        /*0000*/ 	.byte	0x04, 0x37
        /*0002*/ 	.short	(.L_7 - .L_6)
.L_6:
        /*0004*/ 	.word	0x00000082


	//----- nvinfo : EIATTR_KPARAM_INFO
	.align		4
.L_7:
        /*0008*/ 	.byte	0x04, 0x17
        /*000a*/ 	.short	(.L_9 - .L_8)
.L_8:
        /*000c*/ 	.word	0x00000000
        /*0010*/ 	.short	0x0004
        /*0012*/ 	.short	0x0018
        /*0014*/ 	.byte	0x00, 0xf0, 0x11, 0x00


	//----- nvinfo : EIATTR_KPARAM_INFO
	.align		4
.L_9:
        /*0018*/ 	.byte	0x04, 0x17
        /*001a*/ 	.short	(.L_11 - .L_10)
.L_10:
        /*001c*/ 	.word	0x00000000
        /*0020*/ 	.short	0x0003
        /*0022*/ 	.short	0x0014
        /*0024*/ 	.byte	0x00, 0xf0, 0x11, 0x00


	//----- nvinfo : EIATTR_KPARAM_INFO
	.align		4
.L_11:
        /*0028*/ 	.byte	0x04, 0x17
        /*002a*/ 	.short	(.L_13 - .L_12)
.L_12:
        /*002c*/ 	.word	0x00000000
        /*0030*/ 	.short	0x0002
        /*0032*/ 	.short	0x0010
        /*0034*/ 	.byte	0x00, 0xf0, 0x11, 0x00


	//----- nvinfo : EIATTR_KPARAM_INFO
	.align		4
.L_13:
        /*0038*/ 	.byte	0x04, 0x17
        /*003a*/ 	.short	(.L_15 - .L_14)
.L_14:
        /*003c*/ 	.word	0x00000000
        /*0040*/ 	.short	0x0001
        /*0042*/ 	.short	0x0008
        /*0044*/ 	.byte	0x00, 0xf5, 0x21, 0x00


	//----- nvinfo : EIATTR_KPARAM_INFO
	.align		4
.L_15:
        /*0048*/ 	.byte	0x04, 0x17
        /*004a*/ 	.short	(.L_17 - .L_16)
.L_16:
        /*004c*/ 	.word	0x00000000
        /*0050*/ 	.short	0x0000
        /*0052*/ 	.short	0x0000
        /*0054*/ 	.byte	0x00, 0xf5, 0x21, 0x00


	//----- nvinfo : EIATTR_SPARSE_MMA_MASK
	.align		4
.L_17:
        /*0058*/ 	.byte	0x03, 0x50
        /*005a*/ 	.short	0x0000


	//----- nvinfo : EIATTR_MAXREG_COUNT
	.align		4
        /*005c*/ 	.byte	0x03, 0x1b
        /*005e*/ 	.short	0x00ff


	//----- nvinfo : EIATTR_NUM_BARRIERS
	.align		4
        /*0060*/ 	.byte	0x02, 0x4c
        /*0062*/ 	.byte	0x01
	.zero		1


	//----- nvinfo : EIATTR_MERCURY_ISA_VERSION
	.align		4
        /*0064*/ 	.byte	0x03, 0x5f
        /*0066*/ 	.short	0x0101


	//----- nvinfo : EIATTR_VRC_CTA_INIT_COUNT
	.align		4
        /*0068*/ 	.byte	0x02, 0x4a
	.zero		1
	.zero		1


	//----- nvinfo : EIATTR_EXIT_INSTR_OFFSETS
	.align		4
        /*006c*/ 	.byte	0x04, 0x1c
        /*006e*/ 	.short	(.L_19 - .L_18)


	//   ....[0]....
.L_18:
        /*0070*/ 	.word	0x00000250


	//   ....[1]....
        /*0074*/ 	.word	0x00000410


	//----- nvinfo : EIATTR_CRS_STACK_SIZE
	.align		4
.L_19:
        /*0078*/ 	.byte	0x04, 0x1e
        /*007a*/ 	.short	(.L_21 - .L_20)
.L_20:
        /*007c*/ 	.word	0x00000000


	//----- nvinfo : EIATTR_CBANK_PARAM_SIZE
	.align		4
.L_21:
        /*0080*/ 	.byte	0x03, 0x19
        /*0082*/ 	.short	0x001c


	//----- nvinfo : EIATTR_PARAM_CBANK
	.align		4
        /*0084*/ 	.byte	0x04, 0x0a
        /*0086*/ 	.short	(.L_23 - .L_22)
	.align		4
.L_22:
        /*0088*/ 	.word	index@(.nv.constant0._Z13mat_transposePfS_iii)
        /*008c*/ 	.short	0x0380
        /*008e*/ 	.short	0x001c


	//----- nvinfo : EIATTR_SW_WAR
	.align		4
.L_23:
        /*0090*/ 	.byte	0x04, 0x36
        /*0092*/ 	.short	(.L_25 - .L_24)
.L_24:
        /*0094*/ 	.word	0x00000008
.L_25:


//--------------------- .nv.callgraph             --------------------------
	.section	.nv.callgraph,"",@"SHT_CUDA_CALLGRAPH"
	.align	4
	.sectionentsize	8
	.align		4
        /*0000*/ 	.word	0x00000000
	.align		4
        /*0004*/ 	.word	0xffffffff
	.align		4
        /*0008*/ 	.word	0x00000000
	.align		4
        /*000c*/ 	.word	0xfffffffe
	.align		4
        /*0010*/ 	.word	0x00000000
	.align		4
        /*0014*/ 	.word	0xfffffffd
	.align		4
        /*0018*/ 	.word	0x00000000
	.align		4
        /*001c*/ 	.word	0xfffffffc


//--------------------- .text._Z13mat_transposePfS_iii --------------------------
	.section	.text._Z13mat_transposePfS_iii,"ax",@progbits
	.align	128
        .global         _Z13mat_transposePfS_iii
        .type           _Z13mat_transposePfS_iii,@function
        .size           _Z13mat_transposePfS_iii,(.L_x_6 - _Z13mat_transposePfS_iii)
        .other          _Z13mat_transposePfS_iii,@"STO_CUDA_ENTRY STV_DEFAULT"
_Z13mat_transposePfS_iii:
.text._Z13mat_transposePfS_iii:
[----:B------:R-:W-:Y:S01]  /*0000*/  LDC R1, c[0x0][0x37c] ;  /* 0x0000df00ff017b82 */ /* 0x000fe20000000800 */
[----:B------:R-:W0:Y:S01]  /*0010*/  LDCU UR4, c[0x0][0x394] ;  /* 0x00007280ff0477ac */ /* 0x000e220008000800 */
[----:B------:R-:W1:Y:S06]  /*0020*/  S2R R8, SR_TID.X ;  /* 0x0000000000087919 */ /* 0x000e6c0000002100 */
[----:B------:R-:W2:Y:S01]  /*0030*/  S2UR UR5, SR_CTAID.X ;  /* 0x00000000000579c3 */ /* 0x000ea20000002500 */
[----:B------:R-:W3:Y:S01]  /*0040*/  LDCU.64 UR8, c[0x0][0x358] ;  /* 0x00006b00ff0877ac */ /* 0x000ee20008000a00 */
[----:B------:R-:W4:Y:S06]  /*0050*/  S2R R9, SR_TID.Y ;  /* 0x0000000000097919 */ /* 0x000f2c0000002200 */
[----:B------:R-:W1:Y:S01]  /*0060*/  S2UR UR6, SR_CTAID.Y ;  /* 0x00000000000679c3 */ /* 0x000e620000002600 */
[----:B0-----:R-:W-:-:S04]  /*0070*/  MOV R7, UR4 ;  /* 0x0000000400077c02 */ /* 0x001fc80008000f00 */
[----:B------:R-:W-:-:S13]  /*0080*/  ISETP.GE.AND P0, PT, R7, 0x1, PT ;  /* 0x000000010700780c */ /* 0x000fda0003f06270 */
[----:B--23--:R-:W-:Y:S05]  /*0090*/  @!P0 BRA `(.L_x_0) ;  /* 0x0000000000648947 */ /* 0x00cfea0003800000 */
[----:B------:R-:W0:Y:S01]  /*00a0*/  LDC R10, c[0x0][0x394] ;  /* 0x0000e500ff0a7b82 */ /* 0x000e220000000800 */
[C---:B-1----:R-:W-:Y:S01]  /*00b0*/  IMAD R0, R7.reuse, UR5, R8 ;  /* 0x0000000507007c24 */ /* 0x042fe2000f8e0208 */
[C---:B------:R-:W-:Y:S01]  /*00c0*/  IADD3 R4, PT, PT, R7.reuse, 0x1, RZ ;  /* 0x0000000107047810 */ /* 0x040fe20007ffe0ff */
[----:B----4-:R-:W-:Y:S01]  /*00d0*/  IMAD R11, R7, UR6, R9 ;  /* 0x00000006070b7c24 */ /* 0x010fe2000f8e0209 */
[----:B------:R-:W1:Y:S01]  /*00e0*/  LDCU UR7, c[0x0][0x390] ;  /* 0x00007200ff0777ac */ /* 0x000e620008000800 */
[----:B------:R-:W2:Y:S01]  /*00f0*/  LDCU UR10, c[0x0][0x398] ;  /* 0x00007300ff0a77ac */ /* 0x000ea20008000800 */
[----:B------:R-:W-:-:S05]  /*0100*/  UMOV UR4, URZ ;  /* 0x000000ff00047c82 */ /* 0x000fca0008000000 */
.L_x_1:
[----:B------:R-:W-:-:S05]  /*0110*/  VIADD R5, R11, UR4 ;  /* 0x000000040b057c36 */ /* 0x000fca0008000000 */
[----:B------:R-:W-:-:S04]  /*0120*/  VIMNMX.U32 R2, PT, PT, R0, R5, !PT ;  /* 0x0000000500027248 */ /* 0x000fc80007fe0000 */
[----:B-1----:R-:W-:-:S13]  /*0130*/  ISETP.GE.U32.AND P0, PT, R2, UR7, PT ;  /* 0x0000000702007c0c */ /* 0x002fda000bf06070 */
[----:B------:R-:W1:Y:S01]  /*0140*/  @!P0 LDC.64 R2, c[0x0][0x380] ;  /* 0x0000e000ff028b82 */ /* 0x000e620000000a00 */
[----:B------:R-:W-:-:S04]  /*0150*/  @!P0 IMAD R5, R5, UR7, R0 ;  /* 0x0000000705058c24 */ /* 0x000fc8000f8e0200 */
[----:B-1----:R-:W-:-:S06]  /*0160*/  @!P0 IMAD.WIDE.U32 R2, R5, 0x4, R2 ;  /* 0x0000000405028825 */ /* 0x002fcc00078e0002 */
[----:B------:R-:W3:Y:S01]  /*0170*/  @!P0 LDG.E R2, desc[UR8][R2.64] ;  /* 0x0000000802028981 */ /* 0x000ee2000c1e1900 */
[----:B------:R-:W-:Y:S01]  /*0180*/  @!P0 IADD3 R5, PT, PT, R9, UR4, RZ ;  /* 0x0000000409058c10 */ /* 0x000fe2000fffe0ff */
[----:B--2---:R-:W-:Y:S01]  /*0190*/  UIADD3 UR4, UPT, UPT, UR4, UR10, URZ ;  /* 0x0000000a04047290 */ /* 0x004fe2000fffe0ff */
[----:B------:R-:W-:Y:S01]  /*01a0*/  @!P0 MOV R6, 0x400 ;  /* 0x0000040000068802 */ /* 0x000fe20000000f00 */
[----:B------:R-:W1:Y:S02]  /*01b0*/  @!P0 S2R R7, SR_CgaCtaId ;  /* 0x0000000000078919 */ /* 0x000e640000008800 */
[----:B------:R-:W-:Y:S01]  /*01c0*/  @!P0 IMAD R5, R4, R5, R8 ;  /* 0x0000000504058224 */ /* 0x000fe200078e0208 */
[----:B-1----:R-:W-:Y:S02]  /*01d0*/  @!P0 LEA R6, R7, R6, 0x18 ;  /* 0x0000000607068211 */ /* 0x002fe400078ec0ff */
[----:B0-----:R-:W-:-:S03]  /*01e0*/  MOV R7, R10 ;  /* 0x0000000a00077202 */ /* 0x001fc60000000f00 */
[----:B------:R-:W-:-:S05]  /*01f0*/  @!P0 IMAD R5, R5, 0x4, R6 ;  /* 0x0000000405058824 */ /* 0x000fca00078e0206 */
[----:B---3--:R3:W-:Y:S01]  /*0200*/  @!P0 STS [R5], R2 ;  /* 0x0000000205008388 */ /* 0x0087e20000000800 */
[----:B------:R-:W-:-:S13]  /*0210*/  ISETP.LE.AND P0, PT, R7, UR4, PT ;  /* 0x0000000407007c0c */ /* 0x000fda000bf03270 */
[----:B---3--:R-:W-:Y:S05]  /*0220*/  @!P0 BRA `(.L_x_1) ;  /* 0xfffffffc00b88947 */ /* 0x008fea000383ffff */
.L_x_0:
[----:B------:R-:W-:Y:S01]  /*0230*/  BAR.SYNC.DEFER_BLOCKING 0x0 ;  /* 0x0000000000007b1d */ /* 0x000fe20000010000 */
[----:B------:R-:W-:-:S13]  /*0240*/  ISETP.GE.AND P0, PT, R7, 0x1, PT ;  /* 0x000000010700780c */ /* 0x000fda0003f06270 */
[----:B-1----:R-:W-:Y:S05]  /*0250*/  @!P0 EXIT ;  /* 0x000000000000894d */ /* 0x002fea0003800000 */
[----:B------:R-:W0:Y:S01]  /*0260*/  LDC.64 R2, c[0x0][0x388] ;  /* 0x0000e200ff027b82 */ /* 0x000e220000000a00 */
[--C-:B------:R-:W-:Y:S01]  /*0270*/  IMAD R4, R8, R7, R8.reuse ;  /* 0x0000000708047224 */ /* 0x100fe200078e0208 */
[----:B------:R-:W1:Y:S01]  /*0280*/  LDCU UR7, c[0x0][0x390] ;  /* 0x00007200ff0777ac */ /* 0x000e620008000800 */
[C---:B------:R-:W-:Y:S02]  /*0290*/  IMAD R0, R7.reuse, UR6, R8 ;  /* 0x0000000607007c24 */ /* 0x040fe4000f8e0208 */
[--C-:B----4-:R-:W-:Y:S01]  /*02a0*/  IMAD R7, R7, UR5, R9.reuse ;  /* 0x0000000507077c24 */ /* 0x110fe2000f8e0209 */
[----:B------:R-:W2:Y:S01]  /*02b0*/  LDCU UR11, c[0x0][0x394] ;  /* 0x00007280ff0b77ac */ /* 0x000ea20008000800 */
[----:B------:R-:W-:Y:S01]  /*02c0*/  IMAD.IADD R6, R4, 0x1, R9 ;  /* 0x0000000104067824 */ /* 0x000fe200078e0209 */
[----:B------:R-:W3:Y:S01]  /*02d0*/  LDCU UR10, c[0x0][0x398] ;  /* 0x00007300ff0a77ac */ /* 0x000ee20008000800 */
[----:B------:R-:W-:-:S05]  /*02e0*/  UMOV UR4, URZ ;  /* 0x000000ff00047c82 */ /* 0x000fca0008000000 */
.L_x_4:
[----:B-1----:R-:W-:Y:S01]  /*02f0*/  IADD3 R5, PT, PT, R7, UR4, RZ ;  /* 0x0000000407057c10 */ /* 0x002fe2000fffe0ff */
[----:B------:R-:W-:Y:S03]  /*0300*/  BSSY.RECONVERGENT B0, `(.L_x_2) ;  /* 0x000000d000007945 */ /* 0x000fe60003800200 */
[----:B------:R-:W-:-:S04]  /*0310*/  VIMNMX.U32 R4, PT, PT, R0, R5, !PT ;  /* 0x0000000500047248 */ /* 0x000fc80007fe0000 */
[----:B-1----:R-:W-:-:S13]  /*0320*/  ISETP.GE.U32.AND P0, PT, R4, UR7, PT ;  /* 0x0000000704007c0c */ /* 0x002fda000bf06070 */
[----:B------:R-:W-:Y:S05]  /*0330*/  @P0 BRA `(.L_x_3) ;  /* 0x0000000000240947 */ /* 0x000fea0003800000 */
[----:B------:R-:W1:Y:S01]  /*0340*/  S2UR UR6, SR_CgaCtaId ;  /* 0x00000000000679c3 */ /* 0x000e620000008800 */
[----:B------:R-:W-:Y:S01]  /*0350*/  UMOV UR5, 0x400 ;  /* 0x0000040000057882 */ /* 0x000fe20000000000 */
[----:B------:R-:W-:Y:S02]  /*0360*/  VIADD R4, R6, UR4 ;  /* 0x0000000406047c36 */ /* 0x000fe40008000000 */
[----:B------:R-:W-:Y:S01]  /*0370*/  IMAD R5, R5, UR7, R0 ;  /* 0x0000000705057c24 */ /* 0x000fe2000f8e0200 */
[----:B-1----:R-:W-:-:S06]  /*0380*/  ULEA UR5, UR6, UR5, 0x18 ;  /* 0x0000000506057291 */ /* 0x002fcc000f8ec0ff */
[----:B------:R-:W-:Y:S01]  /*0390*/  LEA R8, R4, UR5, 0x2 ;  /* 0x0000000504087c11 */ /* 0x000fe2000f8e10ff */
[----:B0-----:R-:W-:-:S04]  /*03a0*/  IMAD.WIDE.U32 R4, R5, 0x4, R2 ;  /* 0x0000000405047825 */ /* 0x001fc800078e0002 */
[----:B------:R-:W0:Y:S04]  /*03b0*/  LDS R9, [R8] ;  /* 0x0000000008097984 */ /* 0x000e280000000800 */
[----:B0-----:R1:W-:Y:S02]  /*03c0*/  STG.E desc[UR8][R4.64], R9 ;  /* 0x0000000904007986 */ /* 0x0013e4000c101908 */
.L_x_3:
[----:B--23--:R-:W-:Y:S05]  /*03d0*/  BSYNC.RECONVERGENT B0 ;  /* 0x0000000000007941 */ /* 0x00cfea0003800200 */
.L_x_2:
[----:B------:R-:W-:-:S04]  /*03e0*/  UIADD3 UR4, UPT, UPT, UR4, UR10, URZ ;  /* 0x0000000a04047290 */ /* 0x000fc8000fffe0ff */
[----:B------:R-:W-:-:S09]  /*03f0*/  UISETP.GE.AND UP0, UPT, UR4, UR11, UPT ;  /* 0x0000000b0400728c */ /* 0x000fd2000bf06270 */
[----:B------:R-:W-:Y:S05]  /*0400*/  BRA.U !UP0, `(.L_x_4) ;  /* 0xfffffffd08b87547 */ /* 0x000fea000b83ffff */
[----:B------:R-:W-:Y:S05]  /*0410*/  EXIT ;  /* 0x000000000000794d */ /* 0x000fea0003800000 */
.L_x_5:
[----:B------:R-:W-:-:S00]  /*0420*/  BRA `(.L_x_5) ;  /* 0xfffffffc00fc7947 */ /* 0x000fc0000383ffff */
[----:B------:R-:W-:-:S00]  /*0430*/  NOP ;  /* 0x0000000000007918 */ /* 0x000fc00000000000 */
        /* <DEDUP_REMOVED lines=12> */
.L_x_6:


//--------------------- .nv.shared._Z13mat_transposePfS_iii --------------------------
	.section	.nv.shared._Z13mat_transposePfS_iii,"aw",@nobits
	.sectionflags	@""
	.align	16
	.zero		1024


//--------------------- .nv.shared.reserved.0     --------------------------
	.section	.nv.shared.reserved.0,"aw",@nobits
	.weak		__nv_reservedSMEM_offset_0_alias
	.size		__nv_reservedSMEM_offset_0_alias, 0, 64
	.other		__nv_reservedSMEM_offset_0_alias,@"STO_CUDA_RESERVED_SHARED STV_DEFAULT"
__nv_reservedSMEM_offset_0_alias:
	.zero		0
	.zero		64


//--------------------- .nv.constant0._Z13mat_transposePfS_iii --------------------------
	.section	.nv.constant0._Z13mat_transposePfS_iii,"a",@progbits
	.sectionflags	@""
	.align	4
.nv.constant0._Z13mat_transposePfS_iii:
	.zero		924


//--------------------- SYMBOLS --------------------------

	.type		.nv.reservedSmem.offset0,@object
	.size		.nv.reservedSmem.offset0,0x4
	.type		.nv.reservedSmem.cap,@object
	.size		.nv.reservedSmem.cap,0x4
